	.headerflags	@"EF_CUDA_TEXMODE_UNIFIED EF_CUDA_64BIT_ADDRESS EF_CUDA_ACCELERATORS EF_CUDA_SM90 EF_CUDA_VIRTUAL_SM(EF_CUDA_SM90)"
	.elftype	@"ET_EXEC"


//--------------------- .nv.info                  --------------------------
	.section	.nv.info,"",@"SHT_CUDA_INFO"
	.align	4


	//----- nvinfo : EIATTR_REGCOUNT
	.align		4
        /*0000*/ 	.byte	0x04, 0x2f
        /*0002*/ 	.short	(.L_1 - .L_0)
	.align		4
.L_0:
        /*0004*/ 	.word	index@(triton_poi_fused_add_convolution_25)
        /*0008*/ 	.word	0x00000010


	//----- nvinfo : EIATTR_MIN_STACK_SIZE
	.align		4
.L_1:
        /*000c*/ 	.byte	0x04, 0x12
        /*000e*/ 	.short	(.L_3 - .L_2)
	.align		4
.L_2:
        /*0010*/ 	.word	index@(triton_poi_fused_add_convolution_25)
        /*0014*/ 	.word	0x00000000


	//----- nvinfo : EIATTR_FRAME_SIZE
	.align		4
.L_3:
        /*0018*/ 	.byte	0x04, 0x11
        /*001a*/ 	.short	(.L_5 - .L_4)
	.align		4
.L_4:
        /*001c*/ 	.word	index@(triton_poi_fused_add_convolution_25)
        /*0020*/ 	.word	0x00000000


	//----- nvinfo : EIATTR_MIN_STACK_SIZE
	.align		4
.L_5:
        /*0024*/ 	.byte	0x04, 0x12
        /*0026*/ 	.short	(.L_7 - .L_6)
	.align		4
.L_6:
        /*0028*/ 	.word	index@(triton_poi_fused_add_convolution_25)
        /*002c*/ 	.word	0x00000000
.L_7:


//--------------------- .nv.info.triton_poi_fused_add_convolution_25 --------------------------
	.section	.nv.info.triton_poi_fused_add_convolution_25,"",@"SHT_CUDA_INFO"
	.sectionflags	@""
	.align	4


	//----- nvinfo : EIATTR_CUDA_API_VERSION
	.align		4
        /*0000*/ 	.byte	0x04, 0x37
        /*0002*/ 	.short	(.L_9 - .L_8)
.L_8:
        /*0004*/ 	.word	0x0000007c


	//----- nvinfo : EIATTR_KPARAM_INFO
	.align		4
.L_9:
        /*0008*/ 	.byte	0x04, 0x17
        /*000a*/ 	.short	(.L_11 - .L_10)
.L_10:
        /*000c*/ 	.word	0x00000000
        /*0010*/ 	.short	0x0004
        /*0012*/ 	.short	0x0020
        /*0014*/ 	.byte	0x00, 0xf0, 0x11, 0x00


	//----- nvinfo : EIATTR_KPARAM_INFO
	.align		4
.L_11:
        /*0018*/ 	.byte	0x04, 0x17
        /*001a*/ 	.short	(.L_13 - .L_12)
.L_12:
        /*001c*/ 	.word	0x00000000
        /*0020*/ 	.short	0x0003
        /*0022*/ 	.short	0x0018
        /*0024*/ 	.byte	0x00, 0xf4, 0x21, 0x00


	//----- nvinfo : EIATTR_KPARAM_INFO
	.align		4
.L_13:
        /*0028*/ 	.byte	0x04, 0x17
        /*002a*/ 	.short	(.L_15 - .L_14)
.L_14:
        /*002c*/ 	.word	0x00000000
        /*0030*/ 	.short	0x0002
        /*0032*/ 	.short	0x0010
        /*0034*/ 	.byte	0x00, 0xf4, 0x21, 0x00


	//----- nvinfo : EIATTR_KPARAM_INFO
	.align		4
.L_15:
        /*0038*/ 	.byte	0x04, 0x17
        /*003a*/ 	.short	(.L_17 - .L_16)
.L_16:
        /*003c*/ 	.word	0x00000000
        /*0040*/ 	.short	0x0001
        /*0042*/ 	.short	0x0008
        /*0044*/ 	.byte	0x00, 0xf4, 0x21, 0x00


	//----- nvinfo : EIATTR_KPARAM_INFO
	.align		4
.L_17:
        /*0048*/ 	.byte	0x04, 0x17
        /*004a*/ 	.short	(.L_19 - .L_18)
.L_18:
        /*004c*/ 	.word	0x00000000
        /*0050*/ 	.short	0x0000
        /*0052*/ 	.short	0x0000
        /*0054*/ 	.byte	0x00, 0xf4, 0x21, 0x00


	//----- nvinfo : EIATTR_SPARSE_MMA_MASK
	.align		4
.L_19:
        /*0058*/ 	.byte	0x03, 0x50
        /*005a*/ 	.short	0x0000


	//----- nvinfo : EIATTR_MAXREG_COUNT
	.align		4
        /*005c*/ 	.byte	0x03, 0x1b
        /*005e*/ 	.short	0x00ff


	//----- nvinfo : EIATTR_EXIT_INSTR_OFFSETS
	.align		4
        /*0060*/ 	.byte	0x04, 0x1c
        /*0062*/ 	.short	(.L_21 - .L_20)


	//   ....[0]....
.L_20:
        /*0064*/ 	.word	0x000001b0


	//----- nvinfo : EIATTR_REQNTID
	.align		4
.L_21:
        /*0068*/ 	.byte	0x04, 0x10
        /*006a*/ 	.short	(.L_23 - .L_22)
.L_22:
        /*006c*/ 	.word	0x00000080
        /*0070*/ 	.word	0x00000001
        /*0074*/ 	.word	0x00000001


	//----- nvinfo : EIATTR_CBANK_PARAM_SIZE
	.align		4
.L_23:
        /*0078*/ 	.byte	0x03, 0x19
        /*007a*/ 	.short	0x0024


	//----- nvinfo : EIATTR_PARAM_CBANK
	.align		4
        /*007c*/ 	.byte	0x04, 0x0a
        /*007e*/ 	.short	(.L_25 - .L_24)
	.align		4
.L_24:
        /*0080*/ 	.word	index@(.nv.constant0.triton_poi_fused_add_convolution_25)
        /*0084*/ 	.short	0x0210
        /*0086*/ 	.short	0x0024


	//----- nvinfo : EIATTR_SW_WAR
	.align		4
.L_25:
        /*0088*/ 	.byte	0x04, 0x36
        /*008a*/ 	.short	(.L_27 - .L_26)
.L_26:
        /*008c*/ 	.word	0x00000008
.L_27:


//--------------------- .nv.callgraph             --------------------------
	.section	.nv.callgraph,"",@"SHT_CUDA_CALLGRAPH"
	.align	4
	.sectionentsize	8
	.align		4
        /*0000*/ 	.word	0x00000000
	.align		4
        /*0004*/ 	.word	0xffffffff
	.align		4
        /*0008*/ 	.word	0x00000000
	.align		4
        /*000c*/ 	.word	0xfffffffe
	.align		4
        /*0010*/ 	.word	0x00000000
	.align		4
        /*0014*/ 	.word	0xfffffffd
	.align		4
        /*0018*/ 	.word	0x00000000
	.align		4
        /*001c*/ 	.word	0xfffffffc


//--------------------- .text.triton_poi_fused_add_convolution_25 --------------------------
	.section	.text.triton_poi_fused_add_convolution_25,"ax",@progbits
	.align	128
        .global         triton_poi_fused_add_convolution_25
        .type           triton_poi_fused_add_convolution_25,@function
        .size           triton_poi_fused_add_convolution_25,(.L_x_1 - triton_poi_fused_add_convolution_25)
        .other          triton_poi_fused_add_convolution_25,@"STO_CUDA_ENTRY STV_DEFAULT"
triton_poi_fused_add_convolution_25:
.text.triton_poi_fused_add_convolution_25:
[----:B------:R-:W-:Y:S01]  /*0000*/  LDC R1, c[0x0][0x28] ;  /* 0x00000a00ff017b82 */ /* 0x000fe20000000800 */
[----:B------:R-:W1:Y:S07]  /*0010*/  S2R R0, SR_TID.X ;  /* 0x0000000000007919 */ /* 0x000e6e0000002100 */
[----:B------:R-:W2:Y:S01]  /*0020*/  LDC.64 R8, c[0x0][0x220] ;  /* 0x00008800ff087b82 */ /* 0x000ea20000000a00 */
[----:B------:R-:W-:Y:S01]  /*0030*/  ULDC.64 UR4, c[0x0][0x208] ;  /* 0x0000820000047ab9 */ /* 0x000fe20000000a00 */
[----:B------:R-:W3:Y:S06]  /*0040*/  S2R R11, SR_CTAID.X ;  /* 0x00000000000b7919 */ /* 0x000eec0000002500 */
[----:B------:R-:W4:Y:S08]  /*0050*/  LDC.64 R6, c[0x0][0x218] ;  /* 0x00008600ff067b82 */ /* 0x000f300000000a00 */
[----:B------:R-:W5:Y:S08]  /*0060*/  LDC.64 R4, c[0x0][0x228] ;  /* 0x00008a00ff047b82 */ /* 0x000f700000000a00 */
[----:B------:R-:W4:Y:S01]  /*0070*/  LDC.64 R2, c[0x0][0x210] ;  /* 0x00008400ff027b82 */ /* 0x000f220000000a00 */
[----:B-1----:R-:W-:-:S02]  /*0080*/  LOP3.LUT R0, R0, 0x7f, RZ, 0xc0, !PT ;  /* 0x0000007f00007812 */ /* 0x002fc400078ec0ff */
[----:B---3--:R-:W-:Y:S02]  /*0090*/  SHF.R.S32.HI R10, RZ, 0x18, R11 ;  /* 0x00000018ff0a7819 */ /* 0x008fe4000001140b */
[----:B------:R-:W-:Y:S02]  /*00a0*/  LEA R11, R11, R0, 0x7 ;  /* 0x000000000b0b7211 */ /* 0x000fe400078e38ff */
[----:B------:R-:W-:-:S03]  /*00b0*/  SGXT R0, R10, 0x1 ;  /* 0x000000010a00781a */ /* 0x000fc60000000200 */
[----:B--2---:R-:W-:Y:S01]  /*00c0*/  IMAD.WIDE R8, R11, 0x4, R8 ;  /* 0x000000040b087825 */ /* 0x004fe200078e0208 */
[----:B------:R-:W-:-:S04]  /*00d0*/  LEA.HI R0, R0, R11, RZ, 0x8 ;  /* 0x0000000b00007211 */ /* 0x000fc800078f40ff */
[----:B------:R-:W-:Y:S01]  /*00e0*/  LOP3.LUT R0, R0, 0xffffff00, RZ, 0xc0, !PT ;  /* 0xffffff0000007812 */ /* 0x000fe200078ec0ff */
[----:B0---4-:R-:W-:Y:S01]  /*00f0*/  IMAD.WIDE R2, R11, 0x4, R2 ;  /* 0x000000040b027825 */ /* 0x011fe200078e0202 */
[----:B------:R-:W2:Y:S02]  /*0100*/  LDG.E R8, desc[UR4][R8.64] ;  /* 0x0000000408087981 */ /* 0x000ea4000c1e1900 */
[----:B------:R-:W-:Y:S02]  /*0110*/  IADD3 R13, R11, -R0, RZ ;  /* 0x800000000b0d7210 */ /* 0x000fe40007ffe0ff */
[----:B------:R-:W3:Y:S03]  /*0120*/  LDG.E R0, desc[UR4][R2.64] ;  /* 0x0000000402007981 */ /* 0x000ee6000c1e1900 */
[----:B------:R-:W-:-:S04]  /*0130*/  IMAD.WIDE R6, R13, 0x4, R6 ;  /* 0x000000040d067825 */ /* 0x000fc800078e0206 */
[----:B-----5:R-:W-:Y:S02]  /*0140*/  IMAD.WIDE R4, R13, 0x4, R4 ;  /* 0x000000040d047825 */ /* 0x020fe400078e0204 */
[----:B------:R-:W3:Y:S04]  /*0150*/  LDG.E.EL R7, desc[UR4][R6.64] ;  /* 0x0000000406077981 */ /* 0x000ee8000c2e1900 */
[----:B------:R-:W2:Y:S01]  /*0160*/  LDG.E.EL R5, desc[UR4][R4.64] ;  /* 0x0000000404057981 */ /* 0x000ea2000c2e1900 */
[----:B---3--:R-:W-:Y:S01]  /*0170*/  FADD R0, R0, R7 ;  /* 0x0000000700007221 */ /* 0x008fe20000000000 */
[----:B--2---:R-:W-:-:S04]  /*0180*/  FADD R11, R8, R5 ;  /* 0x00000005080b7221 */ /* 0x004fc80000000000 */
[----:B------:R-:W-:-:S05]  /*0190*/  FADD R11, R0, R11 ;  /* 0x0000000b000b7221 */ /* 0x000fca0000000000 */
[----:B------:R-:W-:Y:S01]  /*01a0*/  STG.E desc[UR4][R2.64], R11 ;  /* 0x0000000b02007986 */ /* 0x000fe2000c101904 */
[----:B------:R-:W-:Y:S05]  /*01b0*/  EXIT ;  /* 0x000000000000794d */ /* 0x000fea0003800000 */
.L_x_0:
[----:B------:R-:W-:-:S00]  /*01c0*/  BRA `(.L_x_0) ;  /* 0xfffffffc00fc7947 */ /* 0x000fc0000383ffff */
[----:B------:R-:W-:-:S00]  /*01d0*/  NOP ;  /* 0x0000000000007918 */ /* 0x000fc00000000000 */
        /* <DEDUP_REMOVED lines=10> */
.L_x_1:


//--------------------- .nv.constant0.triton_poi_fused_add_convolution_25 --------------------------
	.section	.nv.constant0.triton_poi_fused_add_convolution_25,"a",@progbits
	.sectionflags	@""
	.align	4
.nv.constant0.triton_poi_fused_add_convolution_25:
	.zero		564
